//
// Generated by NVIDIA NVVM Compiler
//
// Compiler Build ID: CL-36424714
// Cuda compilation tools, release 13.0, V13.0.88
// Based on NVVM 20.0.0
//

.version 9.0
.target sm_100
.address_size 64

	// .globl	_Z18calculate_solutionPdS_dd

.visible .entry _Z18calculate_solutionPdS_dd(
	.param .u64 .ptr .align 1 _Z18calculate_solutionPdS_dd_param_0,
	.param .u64 .ptr .align 1 _Z18calculate_solutionPdS_dd_param_1,
	.param .f64 _Z18calculate_solutionPdS_dd_param_2,
	.param .f64 _Z18calculate_solutionPdS_dd_param_3
)
{
	.reg .pred 	%p<2>;
	.reg .b32 	%r<13>;

	mov.u32 	%r1, %tid.x;
	mov.u32 	%r2, %ntid.x;
	mov.u32 	%r3, %ctaid.x;
	mov.u32 	%r4, %tid.y;
	mov.u32 	%r5, %ntid.y;
	mov.u32 	%r6, %ctaid.y;
	mad.lo.s32 	%r7, %r2, %r3, %r1;
	add.s32 	%r8, %r7, -1;
	mad.lo.s32 	%r9, %r5, %r6, %r4;
	add.s32 	%r11, %r9, -1;
	max.u32 	%r12, %r8, %r11;
	setp.gt.u32 	%p1, %r12, 47;
	@%p1 bra 	$L__BB0_2;
	bar.sync 	0;
$L__BB0_2:
	ret;

}


// ===== COMPILED SASS (sm_100) =====

	.target	sm_100

	.elftype	@"ET_EXEC"


//--------------------- .note.nv.tkinfo           --------------------------
	.section	.note.nv.tkinfo,"",@"SHT_NOTE"
	.sectionflags	@"SHF_NOTE_NV_TKINFO"
	.tkinfo
        /*0018*/ 	.word	0x00000002
        /*0030*/ 	.string	""
        /*0030*/ 	.string	"ptxas"
        /*0030*/ 	.string	"Cuda compilation tools, release 13.0, V13.0.88"
        /*0030*/ 	.string	"Build cuda_13.0.r13.0/compiler.36424714_0"
        /*0030*/ 	.string	"-arch sm_100 -m 64 "



//--------------------- .note.nv.cuinfo           --------------------------
	.section	.note.nv.cuinfo,"",@"SHT_NOTE"
	.sectionflags	@"SHF_NOTE_NV_CUINFO"
        /*0018*/ 	.short	0x0002
        /*001a*/ 	.short	0x0064
        /*001c*/ 	.short	0x0082
	.zero		2


//--------------------- .nv.info                  --------------------------
	.section	.nv.info,"",@"SHT_CUDA_INFO"
	.align	4


	//----- nvinfo : EIATTR_REGCOUNT
	.align		4
        /*0000*/ 	.byte	0x04, 0x2f
        /*0002*/ 	.short	(.L_1 - .L_0)
	.align		4
.L_0:
        /*0004*/ 	.word	index@(_Z18calculate_solutionPdS_dd)
        /*0008*/ 	.word	0x00000008


	//----- nvinfo : EIATTR_FRAME_SIZE
	.align		4
.L_1:
        /*000c*/ 	.byte	0x04, 0x11
        /*000e*/ 	.short	(.L_3 - .L_2)
	.align		4
.L_2:
        /*0010*/ 	.word	index@(_Z18calculate_solutionPdS_dd)
        /*0014*/ 	.word	0x00000000


	//----- nvinfo : EIATTR_MIN_STACK_SIZE
	.align		4
.L_3:
        /*0018*/ 	.byte	0x04, 0x12
        /*001a*/ 	.short	(.L_5 - .L_4)
	.align		4
.L_4:
        /*001c*/ 	.word	index@(_Z18calculate_solutionPdS_dd)
        /*0020*/ 	.word	0x00000000
.L_5:


//--------------------- .nv.compat                --------------------------
	.section	.nv.compat,"",@"SHT_CUDA_COMPAT_INFO"
	.align	4
        /*0000*/ 	.byte	0x02, 0x09, 0x00, 0x00, 0x02, 0x02, 0x01, 0x00, 0x02, 0x05, 0x05, 0x00, 0x03, 0x07, 0x01, 0x01
        /*0010*/ 	.byte	0x02, 0x03, 0x00, 0x00, 0x02, 0x06, 0x01, 0x00, 0x04, 0x0b, 0x08, 0x00, 0x09, 0x00, 0x00, 0x00
        /*0020*/ 	.byte	0x00, 0x00, 0x00, 0x00


//--------------------- .nv.info._Z18calculate_solutionPdS_dd --------------------------
	.section	.nv.info._Z18calculate_solutionPdS_dd,"",@"SHT_CUDA_INFO"
	.sectionflags	@""
	.align	4


	//----- nvinfo : EIATTR_CUDA_API_VERSION
	.align		4
        /*0000*/ 	.byte	0x04, 0x37
        /*0002*/ 	.short	(.L_7 - .L_6)
.L_6:
        /*0004*/ 	.word	0x00000082


	//----- nvinfo : EIATTR_KPARAM_INFO
	.align		4
.L_7:
        /*0008*/ 	.byte	0x04, 0x17
        /*000a*/ 	.short	(.L_9 - .L_8)
.L_8:
        /*000c*/ 	.word	0x00000000
        /*0010*/ 	.short	0x0003
        /*0012*/ 	.short	0x0018
        /*0014*/ 	.byte	0x00, 0xf0, 0x21, 0x00


	//----- nvinfo : EIATTR_KPARAM_INFO
	.align		4
.L_9:
        /*0018*/ 	.byte	0x04, 0x17
        /*001a*/ 	.short	(.L_11 - .L_10)
.L_10:
        /*001c*/ 	.word	0x00000000
        /*0020*/ 	.short	0x0002
        /*0022*/ 	.short	0x0010
        /*0024*/ 	.byte	0x00, 0xf0, 0x21, 0x00


	//----- nvinfo : EIATTR_KPARAM_INFO
	.align		4
.L_11:
        /*0028*/ 	.byte	0x04, 0x17
        /*002a*/ 	.short	(.L_13 - .L_12)
.L_12:
        /*002c*/ 	.word	0x00000000
        /*0030*/ 	.short	0x0001
        /*0032*/ 	.short	0x0008
        /*0034*/ 	.byte	0x00, 0xf5, 0x21, 0x00


	//----- nvinfo : EIATTR_KPARAM_INFO
	.align		4
.L_13:
        /*0038*/ 	.byte	0x04, 0x17
        /*003a*/ 	.short	(.L_15 - .L_14)
.L_14:
        /*003c*/ 	.word	0x00000000
        /*0040*/ 	.short	0x0000
        /*0042*/ 	.short	0x0000
        /*0044*/ 	.byte	0x00, 0xf5, 0x21, 0x00


	//----- nvinfo : EIATTR_SPARSE_MMA_MASK
	.align		4
.L_15:
        /*0048*/ 	.byte	0x03, 0x50
        /*004a*/ 	.short	0x0000


	//----- nvinfo : EIATTR_MAXREG_COUNT
	.align		4
        /*004c*/ 	.byte	0x03, 0x1b
        /*004e*/ 	.short	0x00ff


	//----- nvinfo : EIATTR_NUM_BARRIERS
	.align		4
        /*0050*/ 	.byte	0x02, 0x4c
        /*0052*/ 	.byte	0x01
	.zero		1


	//----- nvinfo : EIATTR_MERCURY_ISA_VERSION
	.align		4
        /*0054*/ 	.byte	0x03, 0x5f
        /*0056*/ 	.short	0x0101


	//----- nvinfo : EIATTR_VRC_CTA_INIT_COUNT
	.align		4
        /*0058*/ 	.byte	0x02, 0x4a
	.zero		1
	.zero		1


	//----- nvinfo : EIATTR_EXIT_INSTR_OFFSETS
	.align		4
        /*005c*/ 	.byte	0x04, 0x1c
        /*005e*/ 	.short	(.L_17 - .L_16)


	//   ....[0]....
.L_16:
        /*0060*/ 	.word	0x000000c0


	//   ....[1]....
        /*0064*/ 	.word	0x000000e0


	//----- nvinfo : EIATTR_CBANK_PARAM_SIZE
	.align		4
.L_17:
        /*0068*/ 	.byte	0x03, 0x19
        /*006a*/ 	.short	0x0020


	//----- nvinfo : EIATTR_PARAM_CBANK
	.align		4
        /*006c*/ 	.byte	0x04, 0x0a
        /*006e*/ 	.short	(.L_19 - .L_18)
	.align		4
.L_18:
        /*0070*/ 	.word	index@(.nv.constant0._Z18calculate_solutionPdS_dd)
        /*0074*/ 	.short	0x0380
        /*0076*/ 	.short	0x0020


	//----- nvinfo : EIATTR_SW_WAR
	.align		4
.L_19:
        /*0078*/ 	.byte	0x04, 0x36
        /*007a*/ 	.short	(.L_21 - .L_20)
.L_20:
        /*007c*/ 	.word	0x00000008
.L_21:


//--------------------- .nv.callgraph             --------------------------
	.section	.nv.callgraph,"",@"SHT_CUDA_CALLGRAPH"
	.align	4
	.sectionentsize	8
	.align		4
        /*0000*/ 	.word	0x00000000
	.align		4
        /*0004*/ 	.word	0xffffffff
	.align		4
        /*0008*/ 	.word	0x00000000
	.align		4
        /*000c*/ 	.word	0xfffffffe
	.align		4
        /*0010*/ 	.word	0x00000000
	.align		4
        /*0014*/ 	.word	0xfffffffd
	.align		4
        /*0018*/ 	.word	0x00000000
	.align		4
        /*001c*/ 	.word	0xfffffffc


//--------------------- .text._Z18calculate_solutionPdS_dd --------------------------
	.section	.text._Z18calculate_solutionPdS_dd,"ax",@progbits
	.align	128
        .global         _Z18calculate_solutionPdS_dd
        .type           _Z18calculate_solutionPdS_dd,@function
        .size           _Z18calculate_solutionPdS_dd,(.L_x_1 - _Z18calculate_solutionPdS_dd)
        .other          _Z18calculate_solutionPdS_dd,@"STO_CUDA_ENTRY STV_DEFAULT"
_Z18calculate_solutionPdS_dd:
.text._Z18calculate_solutionPdS_dd:
[----:B------:R-:W-:Y:S01]  /*0000*/  LDC R1, c[0x0][0x37c] ;  /* 0x0000df00ff017b82 */ /* 0x000fe20000000800 */
[----:B------:R-:W0:Y:S01]  /*0010*/  S2R R2, SR_TID.Y ;  /* 0x0000000000027919 */ /* 0x000e220000002200 */
[----:B------:R-:W1:Y:S01]  /*0020*/  LDCU UR4, c[0x0][0x360] ;  /* 0x00006c00ff0477ac */ /* 0x000e620008000800 */
[----:B------:R-:W0:Y:S01]  /*0030*/  S2R R5, SR_CTAID.Y ;  /* 0x0000000000057919 */ /* 0x000e220000002600 */
[----:B------:R-:W0:Y:S01]  /*0040*/  LDCU UR5, c[0x0][0x364] ;  /* 0x00006c80ff0577ac */ /* 0x000e220008000800 */
[----:B------:R-:W1:Y:S01]  /*0050*/  S2R R0, SR_TID.X ;  /* 0x0000000000007919 */ /* 0x000e620000002100 */
[----:B------:R-:W1:Y:S01]  /*0060*/  S2R R3, SR_CTAID.X ;  /* 0x0000000000037919 */ /* 0x000e620000002500 */
[----:B0-----:R-:W-:Y:S02]  /*0070*/  IMAD R2, R5, UR5, R2 ;  /* 0x0000000505027c24 */ /* 0x001fe4000f8e0202 */
[----:B-1----:R-:W-:-:S03]  /*0080*/  IMAD R0, R3, UR4, R0 ;  /* 0x0000000403007c24 */ /* 0x002fc6000f8e0200 */
[----:B------:R-:W-:-:S04]  /*0090*/  IADD3 R3, PT, PT, R2, -0x1, RZ ;  /* 0xffffffff02037810 */ /* 0x000fc80007ffe0ff */
[----:B------:R-:W-:-:S04]  /*00a0*/  VIADDMNMX.U32 R0, R0, 0xffffffff, R3, !PT ;  /* 0xffffffff00007846 */ /* 0x000fc80007800003 */
[----:B------:R-:W-:-:S13]  /*00b0*/  ISETP.GT.U32.AND P0, PT, R0, 0x2f, PT ;  /* 0x0000002f0000780c */ /* 0x000fda0003f04070 */
[----:B------:R-:W-:Y:S05]  /*00c0*/  @P0 EXIT ;  /* 0x000000000000094d */ /* 0x000fea0003800000 */
[----:B------:R-:W-:Y:S06]  /*00d0*/  BAR.SYNC.DEFER_BLOCKING 0x0 ;  /* 0x0000000000007b1d */ /* 0x000fec0000010000 */
[----:B------:R-:W-:Y:S05]  /*00e0*/  EXIT ;  /* 0x000000000000794d */ /* 0x000fea0003800000 */
.L_x_0:
[----:B------:R-:W-:-:S00]  /*00f0*/  BRA `(.L_x_0) ;  /* 0xfffffffc00fc7947 */ /* 0x000fc0000383ffff */
[----:B------:R-:W-:-:S00]  /*0100*/  NOP ;  /* 0x0000000000007918 */ /* 0x000fc00000000000 */
[----:B------:R-:W-:-:S00]  /*0110*/  NOP ;  /* 0x0000000000007918 */ /* 0x000fc00000000000 */
[----:B------:R-:W-:-:S00]  /*0120*/  NOP ;  /* 0x0000000000007918 */ /* 0x000fc00000000000 */
[----:B------:R-:W-:-:S00]  /*0130*/  NOP ;  /* 0x0000000000007918 */ /* 0x000fc00000000000 */
[----:B------:R-:W-:-:S00]  /*0140*/  NOP ;  /* 0x0000000000007918 */ /* 0x000fc00000000000 */
[----:B------:R-:W-:-:S00]  /*0150*/  NOP ;  /* 0x0000000000007918 */ /* 0x000fc00000000000 */
[----:B------:R-:W-:-:S00]  /*0160*/  NOP ;  /* 0x0000000000007918 */ /* 0x000fc00000000000 */
[----:B------:R-:W-:-:S00]  /*0170*/  NOP ;  /* 0x0000000000007918 */ /* 0x000fc00000000000 */
.L_x_1:


//--------------------- .nv.shared.reserved.0     --------------------------
	.section	.nv.shared.reserved.0,"aw",@nobits
	.weak		__nv_reservedSMEM_offset_0_alias
	.size		__nv_reservedSMEM_offset_0_alias, 0, 64
	.other		__nv_reservedSMEM_offset_0_alias,@"STO_CUDA_RESERVED_SHARED STV_DEFAULT"
__nv_reservedSMEM_offset_0_alias:
	.zero		0
	.zero		64


//--------------------- .nv.constant0._Z18calculate_solutionPdS_dd --------------------------
	.section	.nv.constant0._Z18calculate_solutionPdS_dd,"a",@progbits
	.sectionflags	@""
	.align	4
.nv.constant0._Z18calculate_solutionPdS_dd:
	.zero		928


//--------------------- SYMBOLS --------------------------

	.type		.nv.reservedSmem.offset0,@object
	.size		.nv.reservedSmem.offset0,0x4
